//
// Generated by NVIDIA NVVM Compiler
//
// Compiler Build ID: CL-36424714
// Cuda compilation tools, release 13.0, V13.0.88
// Based on NVVM 20.0.0
//

.version 9.0
.target sm_100
.address_size 64

	// .globl	_Z3g2sPi
.extern .func  (.param .b32 func_retval0) vprintf
(
	.param .b64 vprintf_param_0,
	.param .b64 vprintf_param_1
)
;
// _ZZ3g2sPiE4smem has been demoted
.global .align 1 .b8 $str[6] = {37, 52, 100, 32, 32};
.global .align 1 .b8 $str$1[2] = {10};

.visible .entry _Z3g2sPi(
	.param .u64 .ptr .align 1 _Z3g2sPi_param_0
)
{
	.local .align 8 .b8 	__local_depot0[8];
	.reg .b64 	%SP;
	.reg .b64 	%SPL;
	.reg .pred 	%p<3>;
	.reg .b32 	%r<118>;
	.reg .b64 	%rd<11>;
	// demoted variable
	.shared .align 4 .b8 _ZZ3g2sPiE4smem[1024];
	mov.u64 	%SPL, __local_depot0;
	cvta.local.u64 	%SP, %SPL;
	ld.param.u64 	%rd1, [_Z3g2sPi_param_0];
	cvta.to.global.u64 	%rd2, %rd1;
	mov.u32 	%r3, %tid.x;
	mov.u32 	%r4, %tid.y;
	shl.b32 	%r5, %r4, 4;
	add.s32 	%r6, %r5, %r3;
	mul.wide.u32 	%rd3, %r6, 4;
	add.s64 	%rd4, %rd2, %rd3;
	ld.global.u32 	%r7, [%rd4];
	shl.b32 	%r8, %r4, 6;
	mov.u32 	%r9, _ZZ3g2sPiE4smem;
	add.s32 	%r10, %r9, %r8;
	shl.b32 	%r11, %r3, 2;
	add.s32 	%r12, %r10, %r11;
	st.shared.u32 	[%r12], %r7;
	bar.sync 	0;
	or.b32  	%r13, %r3, %r4;
	setp.ne.s32 	%p1, %r13, 0;
	@%p1 bra 	$L__BB0_3;
	mov.b32 	%r117, 64;
	add.u64 	%rd5, %SP, 0;
	mov.u64 	%rd7, $str;
	mov.u64 	%rd9, $str$1;
$L__BB0_2:
	add.s32 	%r16, %r9, %r117;
	ld.shared.u32 	%r17, [%r16+-64];
	cvta.to.local.u64 	%rd6, %rd5;
	st.local.u32 	[%rd6], %r17;
	cvta.global.u64 	%rd8, %rd7;
	{ // callseq 0, 0
	.param .b64 param0;
	st.param.b64 	[param0], %rd8;
	.param .b64 param1;
	st.param.b64 	[param1], %rd5;
	.param .b32 retval0;
	call.uni (retval0), 
	vprintf, 
	(
	param0, 
	param1
	);
	ld.param.b32 	%r18, [retval0];
	} // callseq 0
	ld.shared.u32 	%r20, [%r16+-60];
	st.local.u32 	[%rd6], %r20;
	{ // callseq 1, 0
	.param .b64 param0;
	st.param.b64 	[param0], %rd8;
	.param .b64 param1;
	st.param.b64 	[param1], %rd5;
	.param .b32 retval0;
	call.uni (retval0), 
	vprintf, 
	(
	param0, 
	param1
	);
	ld.param.b32 	%r21, [retval0];
	} // callseq 1
	ld.shared.u32 	%r23, [%r16+-56];
	st.local.u32 	[%rd6], %r23;
	{ // callseq 2, 0
	.param .b64 param0;
	st.param.b64 	[param0], %rd8;
	.param .b64 param1;
	st.param.b64 	[param1], %rd5;
	.param .b32 retval0;
	call.uni (retval0), 
	vprintf, 
	(
	param0, 
	param1
	);
	ld.param.b32 	%r24, [retval0];
	} // callseq 2
	ld.shared.u32 	%r26, [%r16+-52];
	st.local.u32 	[%rd6], %r26;
	{ // callseq 3, 0
	.param .b64 param0;
	st.param.b64 	[param0], %rd8;
	.param .b64 param1;
	st.param.b64 	[param1], %rd5;
	.param .b32 retval0;
	call.uni (retval0), 
	vprintf, 
	(
	param0, 
	param1
	);
	ld.param.b32 	%r27, [retval0];
	} // callseq 3
	ld.shared.u32 	%r29, [%r16+-48];
	st.local.u32 	[%rd6], %r29;
	{ // callseq 4, 0
	.param .b64 param0;
	st.param.b64 	[param0], %rd8;
	.param .b64 param1;
	st.param.b64 	[param1], %rd5;
	.param .b32 retval0;
	call.uni (retval0), 
	vprintf, 
	(
	param0, 
	param1
	);
	ld.param.b32 	%r30, [retval0];
	} // callseq 4
	ld.shared.u32 	%r32, [%r16+-44];
	st.local.u32 	[%rd6], %r32;
	{ // callseq 5, 0
	.param .b64 param0;
	st.param.b64 	[param0], %rd8;
	.param .b64 param1;
	st.param.b64 	[param1], %rd5;
	.param .b32 retval0;
	call.uni (retval0), 
	vprintf, 
	(
	param0, 
	param1
	);
	ld.param.b32 	%r33, [retval0];
	} // callseq 5
	ld.shared.u32 	%r35, [%r16+-40];
	st.local.u32 	[%rd6], %r35;
	{ // callseq 6, 0
	.param .b64 param0;
	st.param.b64 	[param0], %rd8;
	.param .b64 param1;
	st.param.b64 	[param1], %rd5;
	.param .b32 retval0;
	call.uni (retval0), 
	vprintf, 
	(
	param0, 
	param1
	);
	ld.param.b32 	%r36, [retval0];
	} // callseq 6
	ld.shared.u32 	%r38, [%r16+-36];
	st.local.u32 	[%rd6], %r38;
	{ // callseq 7, 0
	.param .b64 param0;
	st.param.b64 	[param0], %rd8;
	.param .b64 param1;
	st.param.b64 	[param1], %rd5;
	.param .b32 retval0;
	call.uni (retval0), 
	vprintf, 
	(
	param0, 
	param1
	);
	ld.param.b32 	%r39, [retval0];
	} // callseq 7
	ld.shared.u32 	%r41, [%r16+-32];
	st.local.u32 	[%rd6], %r41;
	{ // callseq 8, 0
	.param .b64 param0;
	st.param.b64 	[param0], %rd8;
	.param .b64 param1;
	st.param.b64 	[param1], %rd5;
	.param .b32 retval0;
	call.uni (retval0), 
	vprintf, 
	(
	param0, 
	param1
	);
	ld.param.b32 	%r42, [retval0];
	} // callseq 8
	ld.shared.u32 	%r44, [%r16+-28];
	st.local.u32 	[%rd6], %r44;
	{ // callseq 9, 0
	.param .b64 param0;
	st.param.b64 	[param0], %rd8;
	.param .b64 param1;
	st.param.b64 	[param1], %rd5;
	.param .b32 retval0;
	call.uni (retval0), 
	vprintf, 
	(
	param0, 
	param1
	);
	ld.param.b32 	%r45, [retval0];
	} // callseq 9
	ld.shared.u32 	%r47, [%r16+-24];
	st.local.u32 	[%rd6], %r47;
	{ // callseq 10, 0
	.param .b64 param0;
	st.param.b64 	[param0], %rd8;
	.param .b64 param1;
	st.param.b64 	[param1], %rd5;
	.param .b32 retval0;
	call.uni (retval0), 
	vprintf, 
	(
	param0, 
	param1
	);
	ld.param.b32 	%r48, [retval0];
	} // callseq 10
	ld.shared.u32 	%r50, [%r16+-20];
	st.local.u32 	[%rd6], %r50;
	{ // callseq 11, 0
	.param .b64 param0;
	st.param.b64 	[param0], %rd8;
	.param .b64 param1;
	st.param.b64 	[param1], %rd5;
	.param .b32 retval0;
	call.uni (retval0), 
	vprintf, 
	(
	param0, 
	param1
	);
	ld.param.b32 	%r51, [retval0];
	} // callseq 11
	ld.shared.u32 	%r53, [%r16+-16];
	st.local.u32 	[%rd6], %r53;
	{ // callseq 12, 0
	.param .b64 param0;
	st.param.b64 	[param0], %rd8;
	.param .b64 param1;
	st.param.b64 	[param1], %rd5;
	.param .b32 retval0;
	call.uni (retval0), 
	vprintf, 
	(
	param0, 
	param1
	);
	ld.param.b32 	%r54, [retval0];
	} // callseq 12
	ld.shared.u32 	%r56, [%r16+-12];
	st.local.u32 	[%rd6], %r56;
	{ // callseq 13, 0
	.param .b64 param0;
	st.param.b64 	[param0], %rd8;
	.param .b64 param1;
	st.param.b64 	[param1], %rd5;
	.param .b32 retval0;
	call.uni (retval0), 
	vprintf, 
	(
	param0, 
	param1
	);
	ld.param.b32 	%r57, [retval0];
	} // callseq 13
	ld.shared.u32 	%r59, [%r16+-8];
	st.local.u32 	[%rd6], %r59;
	{ // callseq 14, 0
	.param .b64 param0;
	st.param.b64 	[param0], %rd8;
	.param .b64 param1;
	st.param.b64 	[param1], %rd5;
	.param .b32 retval0;
	call.uni (retval0), 
	vprintf, 
	(
	param0, 
	param1
	);
	ld.param.b32 	%r60, [retval0];
	} // callseq 14
	ld.shared.u32 	%r62, [%r16+-4];
	st.local.u32 	[%rd6], %r62;
	{ // callseq 15, 0
	.param .b64 param0;
	st.param.b64 	[param0], %rd8;
	.param .b64 param1;
	st.param.b64 	[param1], %rd5;
	.param .b32 retval0;
	call.uni (retval0), 
	vprintf, 
	(
	param0, 
	param1
	);
	ld.param.b32 	%r63, [retval0];
	} // callseq 15
	cvta.global.u64 	%rd10, %rd9;
	{ // callseq 16, 0
	.param .b64 param0;
	st.param.b64 	[param0], %rd10;
	.param .b64 param1;
	st.param.b64 	[param1], 0;
	.param .b32 retval0;
	call.uni (retval0), 
	vprintf, 
	(
	param0, 
	param1
	);
	ld.param.b32 	%r65, [retval0];
	} // callseq 16
	ld.shared.u32 	%r67, [%r16];
	st.local.u32 	[%rd6], %r67;
	{ // callseq 17, 0
	.param .b64 param0;
	st.param.b64 	[param0], %rd8;
	.param .b64 param1;
	st.param.b64 	[param1], %rd5;
	.param .b32 retval0;
	call.uni (retval0), 
	vprintf, 
	(
	param0, 
	param1
	);
	ld.param.b32 	%r68, [retval0];
	} // callseq 17
	ld.shared.u32 	%r70, [%r16+4];
	st.local.u32 	[%rd6], %r70;
	{ // callseq 18, 0
	.param .b64 param0;
	st.param.b64 	[param0], %rd8;
	.param .b64 param1;
	st.param.b64 	[param1], %rd5;
	.param .b32 retval0;
	call.uni (retval0), 
	vprintf, 
	(
	param0, 
	param1
	);
	ld.param.b32 	%r71, [retval0];
	} // callseq 18
	ld.shared.u32 	%r73, [%r16+8];
	st.local.u32 	[%rd6], %r73;
	{ // callseq 19, 0
	.param .b64 param0;
	st.param.b64 	[param0], %rd8;
	.param .b64 param1;
	st.param.b64 	[param1], %rd5;
	.param .b32 retval0;
	call.uni (retval0), 
	vprintf, 
	(
	param0, 
	param1
	);
	ld.param.b32 	%r74, [retval0];
	} // callseq 19
	ld.shared.u32 	%r76, [%r16+12];
	st.local.u32 	[%rd6], %r76;
	{ // callseq 20, 0
	.param .b64 param0;
	st.param.b64 	[param0], %rd8;
	.param .b64 param1;
	st.param.b64 	[param1], %rd5;
	.param .b32 retval0;
	call.uni (retval0), 
	vprintf, 
	(
	param0, 
	param1
	);
	ld.param.b32 	%r77, [retval0];
	} // callseq 20
	ld.shared.u32 	%r79, [%r16+16];
	st.local.u32 	[%rd6], %r79;
	{ // callseq 21, 0
	.param .b64 param0;
	st.param.b64 	[param0], %rd8;
	.param .b64 param1;
	st.param.b64 	[param1], %rd5;
	.param .b32 retval0;
	call.uni (retval0), 
	vprintf, 
	(
	param0, 
	param1
	);
	ld.param.b32 	%r80, [retval0];
	} // callseq 21
	ld.shared.u32 	%r82, [%r16+20];
	st.local.u32 	[%rd6], %r82;
	{ // callseq 22, 0
	.param .b64 param0;
	st.param.b64 	[param0], %rd8;
	.param .b64 param1;
	st.param.b64 	[param1], %rd5;
	.param .b32 retval0;
	call.uni (retval0), 
	vprintf, 
	(
	param0, 
	param1
	);
	ld.param.b32 	%r83, [retval0];
	} // callseq 22
	ld.shared.u32 	%r85, [%r16+24];
	st.local.u32 	[%rd6], %r85;
	{ // callseq 23, 0
	.param .b64 param0;
	st.param.b64 	[param0], %rd8;
	.param .b64 param1;
	st.param.b64 	[param1], %rd5;
	.param .b32 retval0;
	call.uni (retval0), 
	vprintf, 
	(
	param0, 
	param1
	);
	ld.param.b32 	%r86, [retval0];
	} // callseq 23
	ld.shared.u32 	%r88, [%r16+28];
	st.local.u32 	[%rd6], %r88;
	{ // callseq 24, 0
	.param .b64 param0;
	st.param.b64 	[param0], %rd8;
	.param .b64 param1;
	st.param.b64 	[param1], %rd5;
	.param .b32 retval0;
	call.uni (retval0), 
	vprintf, 
	(
	param0, 
	param1
	);
	ld.param.b32 	%r89, [retval0];
	} // callseq 24
	ld.shared.u32 	%r91, [%r16+32];
	st.local.u32 	[%rd6], %r91;
	{ // callseq 25, 0
	.param .b64 param0;
	st.param.b64 	[param0], %rd8;
	.param .b64 param1;
	st.param.b64 	[param1], %rd5;
	.param .b32 retval0;
	call.uni (retval0), 
	vprintf, 
	(
	param0, 
	param1
	);
	ld.param.b32 	%r92, [retval0];
	} // callseq 25
	ld.shared.u32 	%r94, [%r16+36];
	st.local.u32 	[%rd6], %r94;
	{ // callseq 26, 0
	.param .b64 param0;
	st.param.b64 	[param0], %rd8;
	.param .b64 param1;
	st.param.b64 	[param1], %rd5;
	.param .b32 retval0;
	call.uni (retval0), 
	vprintf, 
	(
	param0, 
	param1
	);
	ld.param.b32 	%r95, [retval0];
	} // callseq 26
	ld.shared.u32 	%r97, [%r16+40];
	st.local.u32 	[%rd6], %r97;
	{ // callseq 27, 0
	.param .b64 param0;
	st.param.b64 	[param0], %rd8;
	.param .b64 param1;
	st.param.b64 	[param1], %rd5;
	.param .b32 retval0;
	call.uni (retval0), 
	vprintf, 
	(
	param0, 
	param1
	);
	ld.param.b32 	%r98, [retval0];
	} // callseq 27
	ld.shared.u32 	%r100, [%r16+44];
	st.local.u32 	[%rd6], %r100;
	{ // callseq 28, 0
	.param .b64 param0;
	st.param.b64 	[param0], %rd8;
	.param .b64 param1;
	st.param.b64 	[param1], %rd5;
	.param .b32 retval0;
	call.uni (retval0), 
	vprintf, 
	(
	param0, 
	param1
	);
	ld.param.b32 	%r101, [retval0];
	} // callseq 28
	ld.shared.u32 	%r103, [%r16+48];
	st.local.u32 	[%rd6], %r103;
	{ // callseq 29, 0
	.param .b64 param0;
	st.param.b64 	[param0], %rd8;
	.param .b64 param1;
	st.param.b64 	[param1], %rd5;
	.param .b32 retval0;
	call.uni (retval0), 
	vprintf, 
	(
	param0, 
	param1
	);
	ld.param.b32 	%r104, [retval0];
	} // callseq 29
	ld.shared.u32 	%r106, [%r16+52];
	st.local.u32 	[%rd6], %r106;
	{ // callseq 30, 0
	.param .b64 param0;
	st.param.b64 	[param0], %rd8;
	.param .b64 param1;
	st.param.b64 	[param1], %rd5;
	.param .b32 retval0;
	call.uni (retval0), 
	vprintf, 
	(
	param0, 
	param1
	);
	ld.param.b32 	%r107, [retval0];
	} // callseq 30
	ld.shared.u32 	%r109, [%r16+56];
	st.local.u32 	[%rd6], %r109;
	{ // callseq 31, 0
	.param .b64 param0;
	st.param.b64 	[param0], %rd8;
	.param .b64 param1;
	st.param.b64 	[param1], %rd5;
	.param .b32 retval0;
	call.uni (retval0), 
	vprintf, 
	(
	param0, 
	param1
	);
	ld.param.b32 	%r110, [retval0];
	} // callseq 31
	ld.shared.u32 	%r112, [%r16+60];
	st.local.u32 	[%rd6], %r112;
	{ // callseq 32, 0
	.param .b64 param0;
	st.param.b64 	[param0], %rd8;
	.param .b64 param1;
	st.param.b64 	[param1], %rd5;
	.param .b32 retval0;
	call.uni (retval0), 
	vprintf, 
	(
	param0, 
	param1
	);
	ld.param.b32 	%r113, [retval0];
	} // callseq 32
	{ // callseq 33, 0
	.param .b64 param0;
	st.param.b64 	[param0], %rd10;
	.param .b64 param1;
	st.param.b64 	[param1], 0;
	.param .b32 retval0;
	call.uni (retval0), 
	vprintf, 
	(
	param0, 
	param1
	);
	ld.param.b32 	%r115, [retval0];
	} // callseq 33
	add.s32 	%r117, %r117, 128;
	setp.ne.s32 	%p2, %r117, 1088;
	@%p2 bra 	$L__BB0_2;
$L__BB0_3:
	ret;

}


// ===== COMPILED SASS (sm_100) =====

	.target	sm_100

	.elftype	@"ET_EXEC"


//--------------------- .note.nv.tkinfo           --------------------------
	.section	.note.nv.tkinfo,"",@"SHT_NOTE"
	.sectionflags	@"SHF_NOTE_NV_TKINFO"
	.tkinfo
        /*0018*/ 	.word	0x00000002
        /*0030*/ 	.string	""
        /*0030*/ 	.string	"ptxas"
        /*0030*/ 	.string	"Cuda compilation tools, release 13.0, V13.0.88"
        /*0030*/ 	.string	"Build cuda_13.0.r13.0/compiler.36424714_0"
        /*0030*/ 	.string	"-arch sm_100 -m 64 "



//--------------------- .note.nv.cuinfo           --------------------------
	.section	.note.nv.cuinfo,"",@"SHT_NOTE"
	.sectionflags	@"SHF_NOTE_NV_CUINFO"
        /*0018*/ 	.short	0x0002
        /*001a*/ 	.short	0x0064
        /*001c*/ 	.short	0x0082
	.zero		2


//--------------------- .nv.info                  --------------------------
	.section	.nv.info,"",@"SHT_CUDA_INFO"
	.align	4


	//----- nvinfo : EIATTR_REGCOUNT
	.align		4
        /*0000*/ 	.byte	0x04, 0x2f
        /*0002*/ 	.short	(.L_3 - .L_2)
	.align		4
.L_2:
        /*0004*/ 	.word	index@(_Z3g2sPi)
        /*0008*/ 	.word	0x0000001b


	//----- nvinfo : EIATTR_FRAME_SIZE
	.align		4
.L_3:
        /*000c*/ 	.byte	0x04, 0x11
        /*000e*/ 	.short	(.L_5 - .L_4)
	.align		4
.L_4:
        /*0010*/ 	.word	index@(_Z3g2sPi)
        /*0014*/ 	.word	0x00000008


	//----- nvinfo : EIATTR_MIN_STACK_SIZE
	.align		4
.L_5:
        /*0018*/ 	.byte	0x04, 0x12
        /*001a*/ 	.short	(.L_7 - .L_6)
	.align		4
.L_6:
        /*001c*/ 	.word	index@(_Z3g2sPi)
        /*0020*/ 	.word	0x00000008
.L_7:


//--------------------- .nv.compat                --------------------------
	.section	.nv.compat,"",@"SHT_CUDA_COMPAT_INFO"
	.align	4
        /*0000*/ 	.byte	0x02, 0x09, 0x00, 0x00, 0x02, 0x02, 0x01, 0x00, 0x02, 0x05, 0x05, 0x00, 0x03, 0x07, 0x01, 0x01
        /*0010*/ 	.byte	0x02, 0x03, 0x00, 0x00, 0x02, 0x06, 0x01, 0x00, 0x04, 0x0b, 0x08, 0x00, 0x09, 0x00, 0x00, 0x00
        /*0020*/ 	.byte	0x00, 0x00, 0x00, 0x00


//--------------------- .nv.info._Z3g2sPi         --------------------------
	.section	.nv.info._Z3g2sPi,"",@"SHT_CUDA_INFO"
	.sectionflags	@""
	.align	4


	//----- nvinfo : EIATTR_CUDA_API_VERSION
	.align		4
        /*0000*/ 	.byte	0x04, 0x37
        /*0002*/ 	.short	(.L_9 - .L_8)
.L_8:
        /*0004*/ 	.word	0x00000082


	//----- nvinfo : EIATTR_KPARAM_INFO
	.align		4
.L_9:
        /*0008*/ 	.byte	0x04, 0x17
        /*000a*/ 	.short	(.L_11 - .L_10)
.L_10:
        /*000c*/ 	.word	0x00000000
        /*0010*/ 	.short	0x0000
        /*0012*/ 	.short	0x0000
        /*0014*/ 	.byte	0x00, 0xf5, 0x21, 0x00


	//----- nvinfo : EIATTR_SPARSE_MMA_MASK
	.align		4
.L_11:
        /*0018*/ 	.byte	0x03, 0x50
        /*001a*/ 	.short	0x0000


	//----- nvinfo : EIATTR_MAXREG_COUNT
	.align		4
        /*001c*/ 	.byte	0x03, 0x1b
        /*001e*/ 	.short	0x00ff


	//----- nvinfo : EIATTR_NUM_BARRIERS
	.align		4
        /*0020*/ 	.byte	0x02, 0x4c
        /*0022*/ 	.byte	0x01
	.zero		1


	//----- nvinfo : EIATTR_EXTERNS
	.align		4
        /*0024*/ 	.byte	0x04, 0x0f
        /*0026*/ 	.short	(.L_13 - .L_12)


	//   ....[0]....
	.align		4
.L_12:
        /*0028*/ 	.word	index@(vprintf)


	//----- nvinfo : EIATTR_MERCURY_ISA_VERSION
	.align		4
.L_13:
        /*002c*/ 	.byte	0x03, 0x5f
        /*002e*/ 	.short	0x0101


	//----- nvinfo : EIATTR_VRC_CTA_INIT_COUNT
	.align		4
        /*0030*/ 	.byte	0x02, 0x4a
	.zero		1
	.zero		1


	//----- nvinfo : EIATTR_SYSCALL_OFFSETS
	.align		4
        /*0034*/ 	.byte	0x04, 0x46
        /*0036*/ 	.short	(.L_15 - .L_14)


	//   ....[0]....
.L_14:
        /*0038*/ 	.word	0x00000270


	//   ....[1]....
        /*003c*/ 	.word	0x00000310


	//   ....[2]....
        /*0040*/ 	.word	0x000003b0


	//   ....[3]....
        /*0044*/ 	.word	0x00000450


	//   ....[4]....
        /*0048*/ 	.word	0x000004f0


	//   ....[5]....
        /*004c*/ 	.word	0x00000590


	//   ....[6]....
        /*0050*/ 	.word	0x00000630


	//   ....[7]....
        /*0054*/ 	.word	0x000006d0


	//   ....[8]....
        /*0058*/ 	.word	0x00000770


	//   ....[9]....
        /*005c*/ 	.word	0x00000810


	//   ....[10]....
        /*0060*/ 	.word	0x000008b0


	//   ....[11]....
        /*0064*/ 	.word	0x00000950


	//   ....[12]....
        /*0068*/ 	.word	0x000009f0


	//   ....[13]....
        /*006c*/ 	.word	0x00000a90


	//   ....[14]....
        /*0070*/ 	.word	0x00000b30


	//   ....[15]....
        /*0074*/ 	.word	0x00000bd0


	//   ....[16]....
        /*0078*/ 	.word	0x00000c40


	//   ....[17]....
        /*007c*/ 	.word	0x00000ce0


	//   ....[18]....
        /*0080*/ 	.word	0x00000d80


	//   ....[19]....
        /*0084*/ 	.word	0x00000e20


	//   ....[20]....
        /*0088*/ 	.word	0x00000ec0


	//   ....[21]....
        /*008c*/ 	.word	0x00000f60


	//   ....[22]....
        /*0090*/ 	.word	0x00001000


	//   ....[23]....
        /*0094*/ 	.word	0x000010a0


	//   ....[24]....
        /*0098*/ 	.word	0x00001140


	//   ....[25]....
        /*009c*/ 	.word	0x000011e0


	//   ....[26]....
        /*00a0*/ 	.word	0x00001280


	//   ....[27]....
        /*00a4*/ 	.word	0x00001320


	//   ....[28]....
        /*00a8*/ 	.word	0x000013c0


	//   ....[29]....
        /*00ac*/ 	.word	0x00001460


	//   ....[30]....
        /*00b0*/ 	.word	0x00001500


	//   ....[31]....
        /*00b4*/ 	.word	0x000015a0


	//   ....[32]....
        /*00b8*/ 	.word	0x00001640


	//   ....[33]....
        /*00bc*/ 	.word	0x000016b0


	//----- nvinfo : EIATTR_EXIT_INSTR_OFFSETS
	.align		4
.L_15:
        /*00c0*/ 	.byte	0x04, 0x1c
        /*00c2*/ 	.short	(.L_17 - .L_16)


	//   ....[0]....
.L_16:
        /*00c4*/ 	.word	0x00000150


	//   ....[1]....
        /*00c8*/ 	.word	0x000016e0


	//----- nvinfo : EIATTR_CRS_STACK_SIZE
	.align		4
.L_17:
        /*00cc*/ 	.byte	0x04, 0x1e
        /*00ce*/ 	.short	(.L_19 - .L_18)
.L_18:
        /*00d0*/ 	.word	0x00000000


	//----- nvinfo : EIATTR_CBANK_PARAM_SIZE
	.align		4
.L_19:
        /*00d4*/ 	.byte	0x03, 0x19
        /*00d6*/ 	.short	0x0008


	//----- nvinfo : EIATTR_PARAM_CBANK
	.align		4
        /*00d8*/ 	.byte	0x04, 0x0a
        /*00da*/ 	.short	(.L_21 - .L_20)
	.align		4
.L_20:
        /*00dc*/ 	.word	index@(.nv.constant0._Z3g2sPi)
        /*00e0*/ 	.short	0x0380
        /*00e2*/ 	.short	0x0008


	//----- nvinfo : EIATTR_SW_WAR
	.align		4
.L_21:
        /*00e4*/ 	.byte	0x04, 0x36
        /*00e6*/ 	.short	(.L_23 - .L_22)
.L_22:
        /*00e8*/ 	.word	0x00000008
.L_23:


//--------------------- .nv.callgraph             --------------------------
	.section	.nv.callgraph,"",@"SHT_CUDA_CALLGRAPH"
	.align	4
	.sectionentsize	8
	.align		4
        /*0000*/ 	.word	0x00000000
	.align		4
        /*0004*/ 	.word	0xffffffff
	.align		4
        /*0008*/ 	.word	index@(_Z3g2sPi)
	.align		4
        /*000c*/ 	.word	index@(vprintf)
	.align		4
        /*0010*/ 	.word	0x00000000
	.align		4
        /*0014*/ 	.word	0xfffffffe
	.align		4
        /*0018*/ 	.word	0x00000000
	.align		4
        /*001c*/ 	.word	0xfffffffd
	.align		4
        /*0020*/ 	.word	0x00000000
	.align		4
        /*0024*/ 	.word	0xfffffffc


//--------------------- .nv.constant4             --------------------------
	.section	.nv.constant4,"a",@progbits
	.align	8
	.align		8
.nv.constant4:
        /*0000*/ 	.dword	vprintf
	.align		8
        /*0008*/ 	.dword	$str
	.align		8
        /*0010*/ 	.dword	$str$1


//--------------------- .text._Z3g2sPi            --------------------------
	.section	.text._Z3g2sPi,"ax",@progbits
	.align	128
        .global         _Z3g2sPi
        .type           _Z3g2sPi,@function
        .size           _Z3g2sPi,(.L_x_36 - _Z3g2sPi)
        .other          _Z3g2sPi,@"STO_CUDA_ENTRY STV_DEFAULT"
_Z3g2sPi:
.text._Z3g2sPi:
[----:B------:R-:W0:Y:S01]  /*0000*/  LDC R1, c[0x0][0x37c] ;  /* 0x0000df00ff017b82 */ /* 0x000e220000000800 */
[----:B------:R-:W1:Y:S07]  /*0010*/  S2R R7, SR_TID.X ;  /* 0x0000000000077919 */ /* 0x000e6e0000002100 */
[----:B------:R-:W2:Y:S01]  /*0020*/  LDC.64 R2, c[0x0][0x380] ;  /* 0x0000e000ff027b82 */ /* 0x000ea20000000a00 */
[----:B------:R-:W3:Y:S01]  /*0030*/  LDCU.64 UR4, c[0x0][0x358] ;  /* 0x00006b00ff0477ac */ /* 0x000ee20008000a00 */
[----:B0-----:R-:W-:Y:S01]  /*0040*/  VIADD R1, R1, 0xfffffff8 ;  /* 0xfffffff801017836 */ /* 0x001fe20000000000 */
[----:B------:R-:W1:Y:S02]  /*0050*/  S2R R4, SR_TID.Y ;  /* 0x0000000000047919 */ /* 0x000e640000002200 */
[----:B-1----:R-:W-:-:S04]  /*0060*/  IMAD R5, R4, 0x10, R7 ;  /* 0x0000001004057824 */ /* 0x002fc800078e0207 */
[----:B--2---:R-:W-:-:S06]  /*0070*/  IMAD.WIDE.U32 R2, R5, 0x4, R2 ;  /* 0x0000000405027825 */ /* 0x004fcc00078e0002 */
[----:B---3--:R-:W2:Y:S01]  /*0080*/  LDG.E R2, desc[UR4][R2.64] ;  /* 0x0000000402027981 */ /* 0x008ea2000c1e1900 */
[----:B------:R-:W0:Y:S01]  /*0090*/  S2UR UR4, SR_CgaCtaId ;  /* 0x00000000000479c3 */ /* 0x000e220000008800 */
[----:B------:R-:W-:Y:S01]  /*00a0*/  UMOV UR36, 0x400 ;  /* 0x0000040000247882 */ /* 0x000fe20000000000 */
[----:B------:R-:W1:Y:S01]  /*00b0*/  LDCU UR5, c[0x0][0x2fc] ;  /* 0x00005f80ff0577ac */ /* 0x000e620008000800 */
[----:B------:R-:W-:Y:S01]  /*00c0*/  LOP3.LUT P0, RZ, R7, R4, RZ, 0xfc, !PT ;  /* 0x0000000407ff7212 */ /* 0x000fe2000780fcff */
[----:B0-----:R-:W-:Y:S01]  /*00d0*/  ULEA UR36, UR4, UR36, 0x18 ;  /* 0x0000002404247291 */ /* 0x001fe2000f8ec0ff */
[----:B------:R-:W0:Y:S05]  /*00e0*/  LDCU UR4, c[0x0][0x2f8] ;  /* 0x00005f00ff0477ac */ /* 0x000e2a0008000800 */
[----:B------:R-:W-:-:S04]  /*00f0*/  LEA R0, R4, UR36, 0x6 ;  /* 0x0000002404007c11 */ /* 0x000fc8000f8e30ff */
[----:B------:R-:W-:Y:S02]  /*0100*/  LEA R5, R7, R0, 0x2 ;  /* 0x0000000007057211 */ /* 0x000fe400078e10ff */
[----:B0-----:R-:W-:-:S05]  /*0110*/  IADD3 R23, P1, PT, R1, UR4, RZ ;  /* 0x0000000401177c10 */ /* 0x001fca000ff3e0ff */
[----:B-1----:R-:W-:Y:S01]  /*0120*/  IMAD.X R22, RZ, RZ, UR5, P1 ;  /* 0x00000005ff167e24 */ /* 0x002fe200088e06ff */
[----:B--2---:R0:W-:Y:S01]  /*0130*/  STS [R5], R2 ;  /* 0x0000000205007388 */ /* 0x0041e20000000800 */
[----:B------:R-:W-:Y:S06]  /*0140*/  BAR.SYNC.DEFER_BLOCKING 0x0 ;  /* 0x0000000000007b1d */ /* 0x000fec0000010000 */
[----:B------:R-:W-:Y:S05]  /*0150*/  @P0 EXIT ;  /* 0x000000000000094d */ /* 0x000fea0003800000 */
[----:B------:R-:W-:-:S07]  /*0160*/  IMAD.MOV.U32 R19, RZ, RZ, 0x40 ;  /* 0x00000040ff137424 */ /* 0x000fce00078e00ff */
.L_x_34:
[----:B------:R1:W2:Y:S01]  /*0170*/  LDS R0, [R19+UR36+-0x40] ;  /* 0xffffc02413007984 */ /* 0x0002a20008000800 */
[----:B------:R-:W3:Y:S01]  /*0180*/  LDCU UR4, c[0x0][0x2f8] ;  /* 0x00005f00ff0477ac */ /* 0x000ee20008000800 */
[----:B------:R-:W-:Y:S01]  /*0190*/  MOV R18, 0x0 ;  /* 0x0000000000127802 */ /* 0x000fe20000000f00 */
[C---:B------:R-:W-:Y:S01]  /*01a0*/  VIADD R16, R19.reuse, UR36 ;  /* 0x0000002413107c36 */ /* 0x040fe20008000000 */
[----:B------:R-:W-:Y:S01]  /*01b0*/  MOV R7, R22 ;  /* 0x0000001600077202 */ /* 0x000fe20000000f00 */
[----:B------:R-:W-:Y:S01]  /*01c0*/  IMAD.MOV.U32 R6, RZ, RZ, R23 ;  /* 0x000000ffff067224 */ /* 0x000fe200078e0017 */
[----:B0-----:R0:W4:Y:S01]  /*01d0*/  LDC.64 R2, c[0x4][R18] ;  /* 0x0100000012027b82 */ /* 0x0011220000000a00 */
[----:B-1----:R-:W-:-:S05]  /*01e0*/  VIADD R19, R19, 0x80 ;  /* 0x0000008013137836 */ /* 0x002fca0000000000 */
[----:B------:R-:W-:-:S04]  /*01f0*/  ISETP.NE.AND P0, PT, R19, 0x440, PT ;  /* 0x000004401300780c */ /* 0x000fc80003f05270 */
[----:B------:R-:W-:Y:S02]  /*0200*/  P2R R24, PR, RZ, 0x1 ;  /* 0x00000001ff187803 */ /* 0x000fe40000000000 */
[----:B---3--:R-:W-:Y:S01]  /*0210*/  IADD3 R17, PT, PT, R23, -UR4, RZ ;  /* 0x8000000417117c10 */ /* 0x008fe2000fffe0ff */
[----:B------:R-:W1:Y:S02]  /*0220*/  LDCU.64 UR4, c[0x4][0x8] ;  /* 0x01000100ff0477ac */ /* 0x000e640008000a00 */
[----:B-1----:R-:W-:Y:S01]  /*0230*/  MOV R4, UR4 ;  /* 0x0000000400047c02 */ /* 0x002fe20008000f00 */
[----:B------:R-:W-:Y:S01]  /*0240*/  IMAD.U32 R5, RZ, RZ, UR5 ;  /* 0x00000005ff057e24 */ /* 0x000fe2000f8e00ff */
[----:B--2---:R0:W-:Y:S06]  /*0250*/  STL [R17], R0 ;  /* 0x0000000011007387 */ /* 0x0041ec0000100800 */
[----:B------:R-:W-:-:S07]  /*0260*/  LEPC R20, `(.L_x_0) ;  /* 0x000000001014794e */ /* 0x000fce0000000000 */
[----:B0---4-:R-:W-:Y:S05]  /*0270*/  CALL.ABS.NOINC R2 ;  /* 0x0000000002007343 */ /* 0x011fea0003c00000 */
.L_x_0:
[----:B------:R-:W0:Y:S01]  /*0280*/  LDS R0, [R16+-0x3c] ;  /* 0xffffc40010007984 */ /* 0x000e220000000800 */
[----:B------:R1:W2:Y:S01]  /*0290*/  LDC.64 R2, c[0x4][R18] ;  /* 0x0100000012027b82 */ /* 0x0002a20000000a00 */
[----:B------:R-:W3:Y:S01]  /*02a0*/  LDCU.64 UR4, c[0x4][0x8] ;  /* 0x01000100ff0477ac */ /* 0x000ee20008000a00 */
[----:B------:R-:W-:Y:S01]  /*02b0*/  MOV R6, R23 ;  /* 0x0000001700067202 */ /* 0x000fe20000000f00 */
[----:B------:R-:W-:Y:S02]  /*02c0*/  IMAD.MOV.U32 R7, RZ, RZ, R22 ;  /* 0x000000ffff077224 */ /* 0x000fe400078e0016 */
[----:B---3--:R-:W-:Y:S02]  /*02d0*/  IMAD.U32 R4, RZ, RZ, UR4 ;  /* 0x00000004ff047e24 */ /* 0x008fe4000f8e00ff */
[----:B------:R-:W-:Y:S01]  /*02e0*/  IMAD.U32 R5, RZ, RZ, UR5 ;  /* 0x00000005ff057e24 */ /* 0x000fe2000f8e00ff */
[----:B0-----:R1:W-:Y:S06]  /*02f0*/  STL [R17], R0 ;  /* 0x0000000011007387 */ /* 0x0013ec0000100800 */
[----:B------:R-:W-:-:S07]  /*0300*/  LEPC R20, `(.L_x_1) ;  /* 0x000000001014794e */ /* 0x000fce0000000000 */
[----:B-12---:R-:W-:Y:S05]  /*0310*/  CALL.ABS.NOINC R2 ;  /* 0x0000000002007343 */ /* 0x006fea0003c00000 */
.L_x_1:
[----:B------:R-:W0:Y:S01]  /*0320*/  LDS R0, [R16+-0x38] ;  /* 0xffffc80010007984 */ /* 0x000e220000000800 */
[----:B------:R1:W2:Y:S01]  /*0330*/  LDC.64 R2, c[0x4][R18] ;  /* 0x0100000012027b82 */ /* 0x0002a20000000a00 */
[----:B------:R-:W3:Y:S01]  /*0340*/  LDCU.64 UR4, c[0x4][0x8] ;  /* 0x01000100ff0477ac */ /* 0x000ee20008000a00 */
[----:B------:R-:W-:Y:S02]  /*0350*/  IMAD.MOV.U32 R6, RZ, RZ, R23 ;  /* 0x000000ffff067224 */ /* 0x000fe400078e0017 */
[----:B------:R-:W-:Y:S02]  /*0360*/  IMAD.MOV.U32 R7, RZ, RZ, R22 ;  /* 0x000000ffff077224 */ /* 0x000fe400078e0016 */
[----:B---3--:R-:W-:Y:S01]  /*0370*/  IMAD.U32 R4, RZ, RZ, UR4 ;  /* 0x00000004ff047e24 */ /* 0x008fe2000f8e00ff */
[----:B------:R-:W-:Y:S01]  /*0380*/  MOV R5, UR5 ;  /* 0x0000000500057c02 */ /* 0x000fe20008000f00 */
[----:B0-----:R1:W-:Y:S06]  /*0390*/  STL [R17], R0 ;  /* 0x0000000011007387 */ /* 0x0013ec0000100800 */
[----:B------:R-:W-:-:S07]  /*03a0*/  LEPC R20, `(.L_x_2) ;  /* 0x000000001014794e */ /* 0x000fce0000000000 */
[----:B-12---:R-:W-:Y:S05]  /*03b0*/  CALL.ABS.NOINC R2 ;  /* 0x0000000002007343 */ /* 0x006fea0003c00000 */
.L_x_2:
[----:B------:R-:W0:Y:S01]  /*03c0*/  LDS R0, [R16+-0x34] ;  /* 0xffffcc0010007984 */ /* 0x000e220000000800 */
[----:B------:R1:W2:Y:S01]  /*03d0*/  LDC.64 R2, c[0x4][R18] ;  /* 0x0100000012027b82 */ /* 0x0002a20000000a00 */
[----:B------:R-:W3:Y:S01]  /*03e0*/  LDCU.64 UR4, c[0x4][0x8] ;  /* 0x01000100ff0477ac */ /* 0x000ee20008000a00 */
[----:B------:R-:W-:Y:S01]  /*03f0*/  IMAD.MOV.U32 R6, RZ, RZ, R23 ;  /* 0x000000ffff067224 */ /* 0x000fe200078e0017 */
[----:B------:R-:W-:Y:S02]  /*0400*/  MOV R7, R22 ;  /* 0x0000001600077202 */ /* 0x000fe40000000f00 */
[----:B---3--:R-:W-:Y:S01]  /*0410*/  MOV R4, UR4 ;  /* 0x0000000400047c02 */ /* 0x008fe20008000f00 */
[----:B------:R-:W-:Y:S01]  /*0420*/  IMAD.U32 R5, RZ, RZ, UR5 ;  /* 0x00000005ff057e24 */ /* 0x000fe2000f8e00ff */
[----:B0-----:R1:W-:Y:S06]  /*0430*/  STL [R17], R0 ;  /* 0x0000000011007387 */ /* 0x0013ec0000100800 */
[----:B------:R-:W-:-:S07]  /*0440*/  LEPC R20, `(.L_x_3) ;  /* 0x000000001014794e */ /* 0x000fce0000000000 */
[----:B-12---:R-:W-:Y:S05]  /*0450*/  CALL.ABS.NOINC R2 ;  /* 0x0000000002007343 */ /* 0x006fea0003c00000 */
.L_x_3:
        /* <DEDUP_REMOVED lines=10> */
.L_x_4:
        /* <DEDUP_REMOVED lines=10> */
.L_x_5:
        /* <DEDUP_REMOVED lines=10> */
.L_x_6:
        /* <DEDUP_REMOVED lines=10> */
.L_x_7:
        /* <DEDUP_REMOVED lines=10> */
.L_x_8:
        /* <DEDUP_REMOVED lines=10> */
.L_x_9:
        /* <DEDUP_REMOVED lines=10> */
.L_x_10:
        /* <DEDUP_REMOVED lines=10> */
.L_x_11:
        /* <DEDUP_REMOVED lines=10> */
.L_x_12:
        /* <DEDUP_REMOVED lines=10> */
.L_x_13:
        /* <DEDUP_REMOVED lines=10> */
.L_x_14:
        /* <DEDUP_REMOVED lines=10> */
.L_x_15:
[----:B------:R0:W1:Y:S01]  /*0be0*/  LDC.64 R2, c[0x4][R18] ;  /* 0x0100000012027b82 */ /* 0x0000620000000a00 */
[----:B------:R-:W2:Y:S01]  /*0bf0*/  LDCU.64 UR4, c[0x4][0x10] ;  /* 0x01000200ff0477ac */ /* 0x000ea20008000a00 */
[----:B------:R-:W-:Y:S01]  /*0c00*/  CS2R R6, SRZ ;  /* 0x0000000000067805 */ /* 0x000fe2000001ff00 */
[----:B--2---:R-:W-:Y:S02]  /*0c10*/  IMAD.U32 R4, RZ, RZ, UR4 ;  /* 0x00000004ff047e24 */ /* 0x004fe4000f8e00ff */
[----:B0-----:R-:W-:-:S07]  /*0c20*/  IMAD.U32 R5, RZ, RZ, UR5 ;  /* 0x00000005ff057e24 */ /* 0x001fce000f8e00ff */
[----:B------:R-:W-:-:S07]  /*0c30*/  LEPC R20, `(.L_x_16) ;  /* 0x000000001014794e */ /* 0x000fce0000000000 */
[----:B-1----:R-:W-:Y:S05]  /*0c40*/  CALL.ABS.NOINC R2 ;  /* 0x0000000002007343 */ /* 0x002fea0003c00000 */
.L_x_16:
[----:B------:R-:W0:Y:S01]  /*0c50*/  LDS R0, [R16] ;  /* 0x0000000010007984 */ /* 0x000e220000000800 */
        /* <DEDUP_REMOVED lines=9> */
.L_x_17:
[----:B------:R-:W0:Y:S01]  /*0cf0*/  LDS R0, [R16+0x4] ;  /* 0x0000040010007984 */ /* 0x000e220000000800 */
        /* <DEDUP_REMOVED lines=9> */
.L_x_18:
[----:B------:R-:W0:Y:S01]  /*0d90*/  LDS R0, [R16+0x8] ;  /* 0x0000080010007984 */ /* 0x000e220000000800 */
        /* <DEDUP_REMOVED lines=9> */
.L_x_19:
[----:B------:R-:W0:Y:S01]  /*0e30*/  LDS R0, [R16+0xc] ;  /* 0x00000c0010007984 */ /* 0x000e220000000800 */
        /* <DEDUP_REMOVED lines=9> */
.L_x_20:
        /* <DEDUP_REMOVED lines=10> */
.L_x_21:
        /* <DEDUP_REMOVED lines=10> */
.L_x_22:
        /* <DEDUP_REMOVED lines=10> */
.L_x_23:
        /* <DEDUP_REMOVED lines=10> */
.L_x_24:
        /* <DEDUP_REMOVED lines=10> */
.L_x_25:
        /* <DEDUP_REMOVED lines=10> */
.L_x_26:
        /* <DEDUP_REMOVED lines=10> */
.L_x_27:
[----:B------:R-:W0:Y:S01]  /*1330*/  LDS R0, [R16+0x2c] ;  /* 0x00002c0010007984 */ /* 0x000e220000000800 */
[----:B------:R1:W2:Y:S01]  /*1340*/  LDC.64 R2, c[0x4][R18] ;  /* 0x0100000012027b82 */ /* 0x0002a20000000a00 */
[----:B------:R-:W3:Y:S01]  /*1350*/  LDCU.64 UR4, c[0x4][0x8] ;  /* 0x01000100ff0477ac */ /* 0x000ee20008000a00 */
[----:B------:R-:W-:Y:S01]  /*1360*/  IMAD.MOV.U32 R6, RZ, RZ, R23 ;  /* 0x000000ffff067224 */ /* 0x000fe200078e0017 */
[----:B------:R-:W-:Y:S01]  /*1370*/  MOV R7, R22 ;  /* 0x0000001600077202 */ /* 0x000fe20000000f00 */
[----:B---3--:R-:W-:Y:S01]  /*1380*/  IMAD.U32 R4, RZ, RZ, UR4 ;  /* 0x00000004ff047e24 */ /* 0x008fe2000f8e00ff */
[----:B------:R-:W-:Y:S01]  /*1390*/  MOV R5, UR5 ;  /* 0x0000000500057c02 */ /* 0x000fe20008000f00 */
[----:B0-----:R1:W-:Y:S06]  /*13a0*/  STL [R17], R0 ;  /* 0x0000000011007387 */ /* 0x0013ec0000100800 */
[----:B------:R-:W-:-:S07]  /*13b0*/  LEPC R20, `(.L_x_28) ;  /* 0x000000001014794e */ /* 0x000fce0000000000 */
[----:B-12---:R-:W-:Y:S05]  /*13c0*/  CALL.ABS.NOINC R2 ;  /* 0x0000000002007343 */ /* 0x006fea0003c00000 */
.L_x_28:
        /* <DEDUP_REMOVED lines=10> */
.L_x_29:
        /* <DEDUP_REMOVED lines=10> */
.L_x_30:
        /* <DEDUP_REMOVED lines=10> */
.L_x_31:
        /* <DEDUP_REMOVED lines=10> */
.L_x_32:
[----:B------:R0:W1:Y:S01]  /*1650*/  LDC.64 R2, c[0x4][R18] ;  /* 0x0100000012027b82 */ /* 0x0000620000000a00 */
[----:B------:R-:W2:Y:S01]  /*1660*/  LDCU.64 UR4, c[0x4][0x10] ;  /* 0x01000200ff0477ac */ /* 0x000ea20008000a00 */
[----:B------:R-:W-:Y:S01]  /*1670*/  CS2R R6, SRZ ;  /* 0x0000000000067805 */ /* 0x000fe2000001ff00 */
[----:B--2---:R-:W-:Y:S01]  /*1680*/  IMAD.U32 R4, RZ, RZ, UR4 ;  /* 0x00000004ff047e24 */ /* 0x004fe2000f8e00ff */
[----:B0-----:R-:W-:-:S07]  /*1690*/  MOV R5, UR5 ;  /* 0x0000000500057c02 */ /* 0x001fce0008000f00 */
[----:B------:R-:W-:-:S07]  /*16a0*/  LEPC R20, `(.L_x_33) ;  /* 0x000000001014794e */ /* 0x000fce0000000000 */
[----:B-1----:R-:W-:Y:S05]  /*16b0*/  CALL.ABS.NOINC R2 ;  /* 0x0000000002007343 */ /* 0x002fea0003c00000 */
.L_x_33:
[----:B------:R-:W-:-:S13]  /*16c0*/  ISETP.NE.AND P6, PT, R24, RZ, PT ;  /* 0x000000ff1800720c */ /* 0x000fda0003fc5270 */
[----:B------:R-:W-:Y:S05]  /*16d0*/  @P6 BRA `(.L_x_34) ;  /* 0xffffffe800a46947 */ /* 0x000fea000383ffff */
[----:B------:R-:W-:Y:S05]  /*16e0*/  EXIT ;  /* 0x000000000000794d */ /* 0x000fea0003800000 */
.L_x_35:
[----:B------:R-:W-:-:S00]  /*16f0*/  BRA `(.L_x_35) ;  /* 0xfffffffc00fc7947 */ /* 0x000fc0000383ffff */
[----:B------:R-:W-:-:S00]  /*1700*/  NOP ;  /* 0x0000000000007918 */ /* 0x000fc00000000000 */
[----:B------:R-:W-:-:S00]  /*1710*/  NOP ;  /* 0x0000000000007918 */ /* 0x000fc00000000000 */
[----:B------:R-:W-:-:S00]  /*1720*/  NOP ;  /* 0x0000000000007918 */ /* 0x000fc00000000000 */
[----:B------:R-:W-:-:S00]  /*1730*/  NOP ;  /* 0x0000000000007918 */ /* 0x000fc00000000000 */
[----:B------:R-:W-:-:S00]  /*1740*/  NOP ;  /* 0x0000000000007918 */ /* 0x000fc00000000000 */
[----:B------:R-:W-:-:S00]  /*1750*/  NOP ;  /* 0x0000000000007918 */ /* 0x000fc00000000000 */
[----:B------:R-:W-:-:S00]  /*1760*/  NOP ;  /* 0x0000000000007918 */ /* 0x000fc00000000000 */
[----:B------:R-:W-:-:S00]  /*1770*/  NOP ;  /* 0x0000000000007918 */ /* 0x000fc00000000000 */
.L_x_36:


//--------------------- .nv.global.init           --------------------------
	.section	.nv.global.init,"aw",@progbits
.nv.global.init:
	.type		$str$1,@object
	.size		$str$1,($str - $str$1)
$str$1:
        /*0000*/ 	.byte	0x0a, 0x00
	.type		$str,@object
	.size		$str,(.L_0 - $str)
$str:
        /*0002*/ 	.byte	0x25, 0x34, 0x64, 0x20, 0x20, 0x00
.L_0:


//--------------------- .nv.shared._Z3g2sPi       --------------------------
	.section	.nv.shared._Z3g2sPi,"aw",@nobits
	.sectionflags	@""
	.align	4
.nv.shared._Z3g2sPi:
	.zero		2048


//--------------------- .nv.shared.reserved.0     --------------------------
	.section	.nv.shared.reserved.0,"aw",@nobits
	.weak		__nv_reservedSMEM_offset_0_alias
	.size		__nv_reservedSMEM_offset_0_alias, 0, 64
	.other		__nv_reservedSMEM_offset_0_alias,@"STO_CUDA_RESERVED_SHARED STV_DEFAULT"
__nv_reservedSMEM_offset_0_alias:
	.zero		0
	.zero		64


//--------------------- .nv.constant0._Z3g2sPi    --------------------------
	.section	.nv.constant0._Z3g2sPi,"a",@progbits
	.sectionflags	@""
	.align	4
.nv.constant0._Z3g2sPi:
	.zero		904


//--------------------- SYMBOLS --------------------------

	.type		.nv.reservedSmem.offset0,@object
	.size		.nv.reservedSmem.offset0,0x4
	.type		.nv.reservedSmem.cap,@object
	.size		.nv.reservedSmem.cap,0x4
	.type		vprintf,@function
